//
// Generated by NVIDIA NVVM Compiler
//
// Compiler Build ID: CL-36424714
// Cuda compilation tools, release 13.0, V13.0.88
// Based on NVVM 20.0.0
//

.version 9.0
.target sm_100
.address_size 64

	// .globl	_Z22native_global_coalesceiiifPfS_fS_

.visible .entry _Z22native_global_coalesceiiifPfS_fS_(
	.param .u32 _Z22native_global_coalesceiiifPfS_fS__param_0,
	.param .u32 _Z22native_global_coalesceiiifPfS_fS__param_1,
	.param .u32 _Z22native_global_coalesceiiifPfS_fS__param_2,
	.param .f32 _Z22native_global_coalesceiiifPfS_fS__param_3,
	.param .u64 .ptr .align 1 _Z22native_global_coalesceiiifPfS_fS__param_4,
	.param .u64 .ptr .align 1 _Z22native_global_coalesceiiifPfS_fS__param_5,
	.param .f32 _Z22native_global_coalesceiiifPfS_fS__param_6,
	.param .u64 .ptr .align 1 _Z22native_global_coalesceiiifPfS_fS__param_7
)
{
	.reg .pred 	%p<13>;
	.reg .b32 	%r<14>;
	.reg .b32 	%f<73>;
	.reg .b64 	%rd<75>;

	ld.param.u32 	%r2, [_Z22native_global_coalesceiiifPfS_fS__param_0];
	ld.param.s32 	%rd5, [_Z22native_global_coalesceiiifPfS_fS__param_1];
	ld.param.u32 	%r1, [_Z22native_global_coalesceiiifPfS_fS__param_2];
	ld.param.f32 	%f13, [_Z22native_global_coalesceiiifPfS_fS__param_3];
	ld.param.u64 	%rd23, [_Z22native_global_coalesceiiifPfS_fS__param_4];
	ld.param.u64 	%rd24, [_Z22native_global_coalesceiiifPfS_fS__param_5];
	ld.param.f32 	%f14, [_Z22native_global_coalesceiiifPfS_fS__param_6];
	cvta.to.global.u64 	%rd1, %rd24;
	cvta.to.global.u64 	%rd2, %rd23;
	mov.u32 	%r3, %ctaid.y;
	mov.u32 	%r4, %ntid.y;
	mov.u32 	%r5, %tid.y;
	mad.lo.s32 	%r6, %r3, %r4, %r5;
	cvt.u64.u32 	%rd3, %r6;
	mov.u32 	%r7, %ctaid.x;
	mov.u32 	%r8, %ntid.x;
	mov.u32 	%r9, %tid.x;
	mad.lo.s32 	%r10, %r7, %r8, %r9;
	cvt.u64.u32 	%rd4, %r10;
	setp.ge.s32 	%p1, %r6, %r2;
	setp.ge.s64 	%p2, %rd4, %rd5;
	or.pred  	%p3, %p1, %p2;
	@%p3 bra 	$L__BB0_14;
	cvt.s64.s32 	%rd6, %r1;
	setp.lt.s32 	%p4, %r1, 1;
	mov.f32 	%f72, 0f00000000;
	@%p4 bra 	$L__BB0_13;
	mul.lo.s64 	%rd7, %rd6, %rd3;
	setp.lt.u32 	%p5, %r1, 8;
	mov.f32 	%f72, 0f00000000;
	mov.b64 	%rd73, 0;
	@%p5 bra 	$L__BB0_5;
	and.b64  	%rd73, %rd6, 2147483640;
	shl.b64 	%rd26, %rd4, 2;
	add.s64 	%rd70, %rd1, %rd26;
	shl.b64 	%rd27, %rd7, 2;
	add.s64 	%rd28, %rd27, %rd2;
	add.s64 	%rd69, %rd28, 16;
	mov.f32 	%f72, 0f00000000;
	mov.u64 	%rd71, %rd73;
$L__BB0_4:
	.pragma "nounroll";
	ld.global.f32 	%f19, [%rd69+-16];
	ld.global.f32 	%f20, [%rd70];
	fma.rn.f32 	%f21, %f19, %f20, %f72;
	ld.global.f32 	%f22, [%rd69+-12];
	shl.b64 	%rd29, %rd5, 2;
	add.s64 	%rd30, %rd70, %rd29;
	ld.global.f32 	%f23, [%rd30];
	fma.rn.f32 	%f24, %f22, %f23, %f21;
	ld.global.f32 	%f25, [%rd69+-8];
	add.s64 	%rd31, %rd30, %rd29;
	ld.global.f32 	%f26, [%rd31];
	fma.rn.f32 	%f27, %f25, %f26, %f24;
	ld.global.f32 	%f28, [%rd69+-4];
	add.s64 	%rd32, %rd31, %rd29;
	ld.global.f32 	%f29, [%rd32];
	fma.rn.f32 	%f30, %f28, %f29, %f27;
	ld.global.f32 	%f31, [%rd69];
	add.s64 	%rd33, %rd32, %rd29;
	ld.global.f32 	%f32, [%rd33];
	fma.rn.f32 	%f33, %f31, %f32, %f30;
	ld.global.f32 	%f34, [%rd69+4];
	add.s64 	%rd34, %rd33, %rd29;
	ld.global.f32 	%f35, [%rd34];
	fma.rn.f32 	%f36, %f34, %f35, %f33;
	ld.global.f32 	%f37, [%rd69+8];
	add.s64 	%rd35, %rd34, %rd29;
	ld.global.f32 	%f38, [%rd35];
	fma.rn.f32 	%f39, %f37, %f38, %f36;
	ld.global.f32 	%f40, [%rd69+12];
	add.s64 	%rd36, %rd35, %rd29;
	ld.global.f32 	%f41, [%rd36];
	fma.rn.f32 	%f72, %f40, %f41, %f39;
	add.s64 	%rd71, %rd71, -8;
	shl.b64 	%rd37, %rd5, 5;
	add.s64 	%rd70, %rd70, %rd37;
	add.s64 	%rd69, %rd69, 32;
	setp.ne.s64 	%p6, %rd71, 0;
	@%p6 bra 	$L__BB0_4;
$L__BB0_5:
	and.b32  	%r11, %r1, 7;
	setp.eq.s32 	%p7, %r11, 0;
	@%p7 bra 	$L__BB0_13;
	and.b64  	%rd38, %rd6, 7;
	add.s64 	%rd39, %rd38, -1;
	setp.lt.u64 	%p8, %rd39, 3;
	@%p8 bra 	$L__BB0_8;
	add.s64 	%rd40, %rd73, %rd7;
	shl.b64 	%rd41, %rd40, 2;
	add.s64 	%rd42, %rd2, %rd41;
	ld.global.f32 	%f43, [%rd42];
	mad.lo.s64 	%rd43, %rd73, %rd5, %rd4;
	shl.b64 	%rd44, %rd43, 2;
	add.s64 	%rd45, %rd1, %rd44;
	ld.global.f32 	%f44, [%rd45];
	fma.rn.f32 	%f45, %f43, %f44, %f72;
	ld.global.f32 	%f46, [%rd42+4];
	shl.b64 	%rd46, %rd5, 2;
	add.s64 	%rd47, %rd45, %rd46;
	ld.global.f32 	%f47, [%rd47];
	fma.rn.f32 	%f48, %f46, %f47, %f45;
	ld.global.f32 	%f49, [%rd42+8];
	add.s64 	%rd48, %rd47, %rd46;
	ld.global.f32 	%f50, [%rd48];
	fma.rn.f32 	%f51, %f49, %f50, %f48;
	ld.global.f32 	%f52, [%rd42+12];
	add.s64 	%rd49, %rd48, %rd46;
	ld.global.f32 	%f53, [%rd49];
	fma.rn.f32 	%f72, %f52, %f53, %f51;
	add.s64 	%rd73, %rd73, 4;
$L__BB0_8:
	and.b32  	%r12, %r1, 3;
	setp.eq.s32 	%p9, %r12, 0;
	@%p9 bra 	$L__BB0_13;
	setp.eq.s32 	%p10, %r12, 1;
	@%p10 bra 	$L__BB0_11;
	add.s64 	%rd50, %rd73, %rd7;
	shl.b64 	%rd51, %rd50, 2;
	add.s64 	%rd52, %rd2, %rd51;
	ld.global.f32 	%f55, [%rd52];
	mad.lo.s64 	%rd53, %rd73, %rd5, %rd4;
	shl.b64 	%rd54, %rd53, 2;
	add.s64 	%rd55, %rd1, %rd54;
	ld.global.f32 	%f56, [%rd55];
	fma.rn.f32 	%f57, %f55, %f56, %f72;
	ld.global.f32 	%f58, [%rd52+4];
	shl.b64 	%rd56, %rd5, 2;
	add.s64 	%rd57, %rd55, %rd56;
	ld.global.f32 	%f59, [%rd57];
	fma.rn.f32 	%f72, %f58, %f59, %f57;
	add.s64 	%rd73, %rd73, 2;
$L__BB0_11:
	and.b32  	%r13, %r1, 1;
	setp.eq.b32 	%p11, %r13, 1;
	not.pred 	%p12, %p11;
	@%p12 bra 	$L__BB0_13;
	add.s64 	%rd58, %rd73, %rd7;
	shl.b64 	%rd59, %rd58, 2;
	add.s64 	%rd60, %rd2, %rd59;
	ld.global.f32 	%f60, [%rd60];
	mad.lo.s64 	%rd61, %rd73, %rd5, %rd4;
	shl.b64 	%rd62, %rd61, 2;
	add.s64 	%rd63, %rd1, %rd62;
	ld.global.f32 	%f61, [%rd63];
	fma.rn.f32 	%f72, %f60, %f61, %f72;
$L__BB0_13:
	ld.param.u64 	%rd68, [_Z22native_global_coalesceiiifPfS_fS__param_7];
	mad.lo.s64 	%rd64, %rd5, %rd3, %rd4;
	cvta.to.global.u64 	%rd65, %rd68;
	shl.b64 	%rd66, %rd64, 2;
	add.s64 	%rd67, %rd65, %rd66;
	ld.global.f32 	%f62, [%rd67];
	mul.f32 	%f63, %f14, %f62;
	fma.rn.f32 	%f64, %f13, %f72, %f63;
	st.global.f32 	[%rd67], %f64;
$L__BB0_14:
	ret;

}


// ===== COMPILED SASS (sm_100) =====

	.target	sm_100

	.elftype	@"ET_EXEC"


//--------------------- .note.nv.tkinfo           --------------------------
	.section	.note.nv.tkinfo,"",@"SHT_NOTE"
	.sectionflags	@"SHF_NOTE_NV_TKINFO"
	.tkinfo
        /*0018*/ 	.word	0x00000002
        /*0030*/ 	.string	""
        /*0030*/ 	.string	"ptxas"
        /*0030*/ 	.string	"Cuda compilation tools, release 13.0, V13.0.88"
        /*0030*/ 	.string	"Build cuda_13.0.r13.0/compiler.36424714_0"
        /*0030*/ 	.string	"-arch sm_100 -m 64 "



//--------------------- .note.nv.cuinfo           --------------------------
	.section	.note.nv.cuinfo,"",@"SHT_NOTE"
	.sectionflags	@"SHF_NOTE_NV_CUINFO"
        /*0018*/ 	.short	0x0002
        /*001a*/ 	.short	0x0064
        /*001c*/ 	.short	0x0082
	.zero		2


//--------------------- .nv.info                  --------------------------
	.section	.nv.info,"",@"SHT_CUDA_INFO"
	.align	4


	//----- nvinfo : EIATTR_REGCOUNT
	.align		4
        /*0000*/ 	.byte	0x04, 0x2f
        /*0002*/ 	.short	(.L_1 - .L_0)
	.align		4
.L_0:
        /*0004*/ 	.word	index@(_Z22native_global_coalesceiiifPfS_fS_)
        /*0008*/ 	.word	0x00000020


	//----- nvinfo : EIATTR_FRAME_SIZE
	.align		4
.L_1:
        /*000c*/ 	.byte	0x04, 0x11
        /*000e*/ 	.short	(.L_3 - .L_2)
	.align		4
.L_2:
        /*0010*/ 	.word	index@(_Z22native_global_coalesceiiifPfS_fS_)
        /*0014*/ 	.word	0x00000000


	//----- nvinfo : EIATTR_MIN_STACK_SIZE
	.align		4
.L_3:
        /*0018*/ 	.byte	0x04, 0x12
        /*001a*/ 	.short	(.L_5 - .L_4)
	.align		4
.L_4:
        /*001c*/ 	.word	index@(_Z22native_global_coalesceiiifPfS_fS_)
        /*0020*/ 	.word	0x00000000
.L_5:


//--------------------- .nv.compat                --------------------------
	.section	.nv.compat,"",@"SHT_CUDA_COMPAT_INFO"
	.align	4
        /*0000*/ 	.byte	0x02, 0x09, 0x00, 0x00, 0x02, 0x02, 0x01, 0x00, 0x02, 0x05, 0x05, 0x00, 0x03, 0x07, 0x01, 0x01
        /*0010*/ 	.byte	0x02, 0x03, 0x00, 0x00, 0x02, 0x06, 0x01, 0x00, 0x04, 0x0b, 0x08, 0x00, 0x09, 0x00, 0x00, 0x00
        /*0020*/ 	.byte	0x00, 0x00, 0x00, 0x00


//--------------------- .nv.info._Z22native_global_coalesceiiifPfS_fS_ --------------------------
	.section	.nv.info._Z22native_global_coalesceiiifPfS_fS_,"",@"SHT_CUDA_INFO"
	.sectionflags	@""
	.align	4


	//----- nvinfo : EIATTR_CUDA_API_VERSION
	.align		4
        /*0000*/ 	.byte	0x04, 0x37
        /*0002*/ 	.short	(.L_7 - .L_6)
.L_6:
        /*0004*/ 	.word	0x00000082


	//----- nvinfo : EIATTR_KPARAM_INFO
	.align		4
.L_7:
        /*0008*/ 	.byte	0x04, 0x17
        /*000a*/ 	.short	(.L_9 - .L_8)
.L_8:
        /*000c*/ 	.word	0x00000000
        /*0010*/ 	.short	0x0007
        /*0012*/ 	.short	0x0028
        /*0014*/ 	.byte	0x00, 0xf5, 0x21, 0x00


	//----- nvinfo : EIATTR_KPARAM_INFO
	.align		4
.L_9:
        /*0018*/ 	.byte	0x04, 0x17
        /*001a*/ 	.short	(.L_11 - .L_10)
.L_10:
        /*001c*/ 	.word	0x00000000
        /*0020*/ 	.short	0x0006
        /*0022*/ 	.short	0x0020
        /*0024*/ 	.byte	0x00, 0xf0, 0x11, 0x00


	//----- nvinfo : EIATTR_KPARAM_INFO
	.align		4
.L_11:
        /*0028*/ 	.byte	0x04, 0x17
        /*002a*/ 	.short	(.L_13 - .L_12)
.L_12:
        /*002c*/ 	.word	0x00000000
        /*0030*/ 	.short	0x0005
        /*0032*/ 	.short	0x0018
        /*0034*/ 	.byte	0x00, 0xf5, 0x21, 0x00


	//----- nvinfo : EIATTR_KPARAM_INFO
	.align		4
.L_13:
        /*0038*/ 	.byte	0x04, 0x17
        /*003a*/ 	.short	(.L_15 - .L_14)
.L_14:
        /*003c*/ 	.word	0x00000000
        /*0040*/ 	.short	0x0004
        /*0042*/ 	.short	0x0010
        /*0044*/ 	.byte	0x00, 0xf5, 0x21, 0x00


	//----- nvinfo : EIATTR_KPARAM_INFO
	.align		4
.L_15:
        /*0048*/ 	.byte	0x04, 0x17
        /*004a*/ 	.short	(.L_17 - .L_16)
.L_16:
        /*004c*/ 	.word	0x00000000
        /*0050*/ 	.short	0x0003
        /*0052*/ 	.short	0x000c
        /*0054*/ 	.byte	0x00, 0xf0, 0x11, 0x00


	//----- nvinfo : EIATTR_KPARAM_INFO
	.align		4
.L_17:
        /*0058*/ 	.byte	0x04, 0x17
        /*005a*/ 	.short	(.L_19 - .L_18)
.L_18:
        /*005c*/ 	.word	0x00000000
        /*0060*/ 	.short	0x0002
        /*0062*/ 	.short	0x0008
        /*0064*/ 	.byte	0x00, 0xf0, 0x11, 0x00


	//----- nvinfo : EIATTR_KPARAM_INFO
	.align		4
.L_19:
        /*0068*/ 	.byte	0x04, 0x17
        /*006a*/ 	.short	(.L_21 - .L_20)
.L_20:
        /*006c*/ 	.word	0x00000000
        /*0070*/ 	.short	0x0001
        /*0072*/ 	.short	0x0004
        /*0074*/ 	.byte	0x00, 0xf0, 0x11, 0x00


	//----- nvinfo : EIATTR_KPARAM_INFO
	.align		4
.L_21:
        /*0078*/ 	.byte	0x04, 0x17
        /*007a*/ 	.short	(.L_23 - .L_22)
.L_22:
        /*007c*/ 	.word	0x00000000
        /*0080*/ 	.short	0x0000
        /*0082*/ 	.short	0x0000
        /*0084*/ 	.byte	0x00, 0xf0, 0x11, 0x00


	//----- nvinfo : EIATTR_SPARSE_MMA_MASK
	.align		4
.L_23:
        /*0088*/ 	.byte	0x03, 0x50
        /*008a*/ 	.short	0x0000


	//----- nvinfo : EIATTR_MAXREG_COUNT
	.align		4
        /*008c*/ 	.byte	0x03, 0x1b
        /*008e*/ 	.short	0x00ff


	//----- nvinfo : EIATTR_MERCURY_ISA_VERSION
	.align		4
        /*0090*/ 	.byte	0x03, 0x5f
        /*0092*/ 	.short	0x0101


	//----- nvinfo : EIATTR_VRC_CTA_INIT_COUNT
	.align		4
        /*0094*/ 	.byte	0x02, 0x4a
	.zero		1
	.zero		1


	//----- nvinfo : EIATTR_EXIT_INSTR_OFFSETS
	.align		4
        /*0098*/ 	.byte	0x04, 0x1c
        /*009a*/ 	.short	(.L_25 - .L_24)


	//   ....[0]....
.L_24:
        /*009c*/ 	.word	0x000000e0


	//   ....[1]....
        /*00a0*/ 	.word	0x00000c10


	//----- nvinfo : EIATTR_CBANK_PARAM_SIZE
	.align		4
.L_25:
        /*00a4*/ 	.byte	0x03, 0x19
        /*00a6*/ 	.short	0x0030


	//----- nvinfo : EIATTR_PARAM_CBANK
	.align		4
        /*00a8*/ 	.byte	0x04, 0x0a
        /*00aa*/ 	.short	(.L_27 - .L_26)
	.align		4
.L_26:
        /*00ac*/ 	.word	index@(.nv.constant0._Z22native_global_coalesceiiifPfS_fS_)
        /*00b0*/ 	.short	0x0380
        /*00b2*/ 	.short	0x0030


	//----- nvinfo : EIATTR_SW_WAR
	.align		4
.L_27:
        /*00b4*/ 	.byte	0x04, 0x36
        /*00b6*/ 	.short	(.L_29 - .L_28)
.L_28:
        /*00b8*/ 	.word	0x00000008
.L_29:


//--------------------- .nv.callgraph             --------------------------
	.section	.nv.callgraph,"",@"SHT_CUDA_CALLGRAPH"
	.align	4
	.sectionentsize	8
	.align		4
        /*0000*/ 	.word	0x00000000
	.align		4
        /*0004*/ 	.word	0xffffffff
	.align		4
        /*0008*/ 	.word	0x00000000
	.align		4
        /*000c*/ 	.word	0xfffffffe
	.align		4
        /*0010*/ 	.word	0x00000000
	.align		4
        /*0014*/ 	.word	0xfffffffd
	.align		4
        /*0018*/ 	.word	0x00000000
	.align		4
        /*001c*/ 	.word	0xfffffffc


//--------------------- .text._Z22native_global_coalesceiiifPfS_fS_ --------------------------
	.section	.text._Z22native_global_coalesceiiifPfS_fS_,"ax",@progbits
	.align	128
        .global         _Z22native_global_coalesceiiifPfS_fS_
        .type           _Z22native_global_coalesceiiifPfS_fS_,@function
        .size           _Z22native_global_coalesceiiifPfS_fS_,(.L_x_6 - _Z22native_global_coalesceiiifPfS_fS_)
        .other          _Z22native_global_coalesceiiifPfS_fS_,@"STO_CUDA_ENTRY STV_DEFAULT"
_Z22native_global_coalesceiiifPfS_fS_:
.text._Z22native_global_coalesceiiifPfS_fS_:
[----:B------:R-:W-:Y:S01]  /*0000*/  LDC R1, c[0x0][0x37c] ;  /* 0x0000df00ff017b82 */ /* 0x000fe20000000800 */
[----:B------:R-:W0:Y:S07]  /*0010*/  S2R R11, SR_TID.X ;  /* 0x00000000000b7919 */ /* 0x000e2e0000002100 */
[----:B------:R-:W1:Y:S01]  /*0020*/  LDC R3, c[0x0][0x364] ;  /* 0x0000d900ff037b82 */ /* 0x000e620000000800 */
[----:B------:R-:W1:Y:S07]  /*0030*/  S2R R2, SR_TID.Y ;  /* 0x0000000000027919 */ /* 0x000e6e0000002200 */
[----:B------:R-:W0:Y:S08]  /*0040*/  S2UR UR5, SR_CTAID.X ;  /* 0x00000000000579c3 */ /* 0x000e300000002500 */
[----:B------:R-:W0:Y:S08]  /*0050*/  LDC R10, c[0x0][0x360] ;  /* 0x0000d800ff0a7b82 */ /* 0x000e300000000800 */
[----:B------:R-:W2:Y:S08]  /*0060*/  LDC.64 R4, c[0x0][0x380] ;  /* 0x0000e000ff047b82 */ /* 0x000eb00000000a00 */
[----:B------:R-:W1:Y:S01]  /*0070*/  S2UR UR4, SR_CTAID.Y ;  /* 0x00000000000479c3 */ /* 0x000e620000002600 */
[----:B0-----:R-:W-:Y:S01]  /*0080*/  IMAD R10, R10, UR5, R11 ;  /* 0x000000050a0a7c24 */ /* 0x001fe2000f8e020b */
[----:B--2---:R-:W-:-:S04]  /*0090*/  SHF.R.S32.HI R0, RZ, 0x1f, R5 ;  /* 0x0000001fff007819 */ /* 0x004fc80000011405 */
[----:B------:R-:W-:-:S04]  /*00a0*/  ISETP.GE.U32.AND P0, PT, R10, R5, PT ;  /* 0x000000050a00720c */ /* 0x000fc80003f06070 */
[----:B------:R-:W-:Y:S01]  /*00b0*/  ISETP.GE.AND.EX P0, PT, RZ, R0, PT, P0 ;  /* 0x00000000ff00720c */ /* 0x000fe20003f06300 */
[----:B-1----:R-:W-:-:S05]  /*00c0*/  IMAD R3, R3, UR4, R2 ;  /* 0x0000000403037c24 */ /* 0x002fca000f8e0202 */
[----:B------:R-:W-:-:S13]  /*00d0*/  ISETP.GE.OR P0, PT, R3, R4, P0 ;  /* 0x000000040300720c */ /* 0x000fda0000706670 */
[----:B------:R-:W-:Y:S05]  /*00e0*/  @P0 EXIT ;  /* 0x000000000000094d */ /* 0x000fea0003800000 */
[----:B------:R-:W0:Y:S01]  /*00f0*/  LDCU UR8, c[0x0][0x388] ;  /* 0x00007100ff0877ac */ /* 0x000e220008000800 */
[----:B------:R-:W-:Y:S01]  /*0100*/  IMAD.MOV.U32 R17, RZ, RZ, RZ ;  /* 0x000000ffff117224 */ /* 0x000fe200078e00ff */
[----:B------:R-:W1:Y:S01]  /*0110*/  LDCU.64 UR10, c[0x0][0x358] ;  /* 0x00006b00ff0a77ac */ /* 0x000e620008000a00 */
[----:B0-----:R-:W-:-:S09]  /*0120*/  UISETP.GE.AND UP0, UPT, UR8, 0x1, UPT ;  /* 0x000000010800788c */ /* 0x001fd2000bf06270 */
[----:B-1----:R-:W-:Y:S05]  /*0130*/  BRA.U !UP0, `(.L_x_0) ;  /* 0x0000000908807547 */ /* 0x002fea000b800000 */
[----:B------:R-:W-:Y:S02]  /*0140*/  UISETP.GE.U32.AND UP0, UPT, UR8, 0x8, UPT ;  /* 0x000000080800788c */ /* 0x000fe4000bf06070 */
[C---:B------:R-:W-:Y:S01]  /*0150*/  IMAD.WIDE.U32 R12, R3.reuse, UR8, RZ ;  /* 0x00000008030c7c25 */ /* 0x040fe2000f8e00ff */
[----:B------:R-:W-:Y:S02]  /*0160*/  USHF.R.S32.HI UR4, URZ, 0x1f, UR8 ;  /* 0x0000001fff047899 */ /* 0x000fe40008011408 */
[----:B------:R-:W-:Y:S01]  /*0170*/  ULOP3.LUT UP1, URZ, UR8, 0x7, URZ, 0xc0, !UPT ;  /* 0x0000000708ff7892 */ /* 0x000fe2000f82c0ff */
[----:B------:R-:W-:Y:S01]  /*0180*/  IMAD.MOV.U32 R17, RZ, RZ, RZ ;  /* 0x000000ffff117224 */ /* 0x000fe200078e00ff */
[----:B------:R-:W-:Y:S01]  /*0190*/  UMOV UR5, URZ ;  /* 0x000000ff00057c82 */ /* 0x000fe20008000000 */
[----:B------:R-:W-:Y:S01]  /*01a0*/  UMOV UR6, URZ ;  /* 0x000000ff00067c82 */ /* 0x000fe20008000000 */
[----:B------:R-:W-:-:S04]  /*01b0*/  IMAD R7, R3, UR4, RZ ;  /* 0x0000000403077c24 */ /* 0x000fc8000f8e02ff */
[----:B------:R-:W-:Y:S01]  /*01c0*/  IMAD.IADD R2, R13, 0x1, R7 ;  /* 0x000000010d027824 */ /* 0x000fe200078e0207 */
[----:B------:R-:W-:Y:S06]  /*01d0*/  BRA.U !UP0, `(.L_x_1) ;  /* 0x0000000108fc7547 */ /* 0x000fec000b800000 */
[----:B------:R-:W0:Y:S01]  /*01e0*/  LDCU.128 UR12, c[0x0][0x390] ;  /* 0x00007200ff0c77ac */ /* 0x000e220008000c00 */
[----:B------:R-:W-:Y:S01]  /*01f0*/  HFMA2 R17, -RZ, RZ, 0, 0 ;  /* 0x00000000ff117431 */ /* 0x000fe200000001ff */
[C-C-:B------:R-:W-:Y:S01]  /*0200*/  SHF.L.U64.HI R4, R5.reuse, 0x2, R0.reuse ;  /* 0x0000000205047819 */ /* 0x140fe20000010200 */
[C---:B------:R-:W-:Y:S01]  /*0210*/  IMAD.SHL.U32 R9, R5.reuse, 0x4, RZ ;  /* 0x0000000405097824 */ /* 0x040fe200078e00ff */
[----:B------:R-:W-:Y:S01]  /*0220*/  ULOP3.LUT UR5, UR8, 0x7ffffff8, URZ, 0xc0, !UPT ;  /* 0x7ffffff808057892 */ /* 0x000fe2000f8ec0ff */
[----:B------:R-:W-:Y:S01]  /*0230*/  SHF.L.U64.HI R8, R5, 0x5, R0 ;  /* 0x0000000505087819 */ /* 0x000fe20000010200 */
[----:B------:R-:W-:Y:S01]  /*0240*/  UMOV UR6, URZ ;  /* 0x000000ff00067c82 */ /* 0x000fe20008000000 */
[----:B------:R-:W-:-:S04]  /*0250*/  UMOV UR4, URZ ;  /* 0x000000ff00047c82 */ /* 0x000fc80008000000 */
[----:B------:R-:W-:Y:S01]  /*0260*/  UMOV UR7, UR5 ;  /* 0x0000000500077c82 */ /* 0x000fe20008000000 */
[----:B0-----:R-:W-:Y:S02]  /*0270*/  LEA R6, P0, R10, UR14, 0x2 ;  /* 0x0000000e0a067c11 */ /* 0x001fe4000f8010ff */
[----:B------:R-:W-:Y:S02]  /*0280*/  LEA R16, P1, R12, UR12, 0x2 ;  /* 0x0000000c0c107c11 */ /* 0x000fe4000f8210ff */
[----:B------:R-:W-:Y:S02]  /*0290*/  LEA.HI.X R7, R10, UR15, RZ, 0x2, P0 ;  /* 0x0000000f0a077c11 */ /* 0x000fe400080f14ff */
[----:B------:R-:W-:Y:S02]  /*02a0*/  LEA.HI.X R15, R12, UR13, R2, 0x2, P1 ;  /* 0x0000000d0c0f7c11 */ /* 0x000fe400088f1402 */
[----:B------:R-:W-:-:S05]  /*02b0*/  IADD3 R16, P0, PT, R16, 0x10, RZ ;  /* 0x0000001010107810 */ /* 0x000fca0007f1e0ff */
[----:B------:R-:W-:-:S08]  /*02c0*/  IMAD.X R15, RZ, RZ, R15, P0 ;  /* 0x000000ffff0f7224 */ /* 0x000fd000000e060f */
.L_x_2:
[-C--:B------:R-:W-:Y:S01]  /*02d0*/  IADD3 R26, P0, PT, R6, R9.reuse, RZ ;  /* 0x00000009061a7210 */ /* 0x080fe20007f1e0ff */
[----:B------:R-:W-:Y:S01]  /*02e0*/  IMAD.MOV.U32 R14, RZ, RZ, R16 ;  /* 0x000000ffff0e7224 */ /* 0x000fe200078e0010 */
[----:B------:R-:W2:Y:S02]  /*02f0*/  LDG.E R20, desc[UR10][R6.64] ;  /* 0x0000000a06147981 */ /* 0x000ea4000c1e1900 */
[----:B------:R-:W-:Y:S02]  /*0300*/  IADD3.X R27, PT, PT, R7, R4, RZ, P0, !PT ;  /* 0x00000004071b7210 */ /* 0x000fe400007fe4ff */
[----:B------:R-:W2:Y:S01]  /*0310*/  LDG.E R28, desc[UR10][R14.64+-0x10] ;  /* 0xfffff00a0e1c7981 */ /* 0x000ea2000c1e1900 */
[----:B------:R-:W-:-:S03]  /*0320*/  IADD3 R22, P0, PT, R26, R9, RZ ;  /* 0x000000091a167210 */ /* 0x000fc60007f1e0ff */
[----:B------:R-:W3:Y:S02]  /*0330*/  LDG.E R21, desc[UR10][R26.64] ;  /* 0x0000000a1a157981 */ /* 0x000ee4000c1e1900 */
[----:B------:R-:W-:Y:S02]  /*0340*/  IMAD.X R23, R27, 0x1, R4, P0 ;  /* 0x000000011b177824 */ /* 0x000fe400000e0604 */
[----:B------:R-:W3:Y:S04]  /*0350*/  LDG.E R24, desc[UR10][R14.64+-0xc] ;  /* 0xfffff40a0e187981 */ /* 0x000ee8000c1e1900 */
[----:B------:R0:W4:Y:S04]  /*0360*/  LDG.E R25, desc[UR10][R22.64] ;  /* 0x0000000a16197981 */ /* 0x000128000c1e1900 */
[----:B------:R-:W4:Y:S01]  /*0370*/  LDG.E R26, desc[UR10][R14.64+-0x8] ;  /* 0xfffff80a0e1a7981 */ /* 0x000f22000c1e1900 */
[----:B------:R-:W-:-:S03]  /*0380*/  IADD3 R18, P0, PT, R22, R9, RZ ;  /* 0x0000000916127210 */ /* 0x000fc60007f1e0ff */
[----:B------:R-:W5:Y:S02]  /*0390*/  LDG.E R27, desc[UR10][R14.64+-0x4] ;  /* 0xfffffc0a0e1b7981 */ /* 0x000f64000c1e1900 */
[----:B------:R-:W-:Y:S01]  /*03a0*/  IMAD.X R19, R23, 0x1, R4, P0 ;  /* 0x0000000117137824 */ /* 0x000fe200000e0604 */
[----:B------:R-:W-:-:S04]  /*03b0*/  IADD3 R16, P0, PT, R18, R9, RZ ;  /* 0x0000000912107210 */ /* 0x000fc80007f1e0ff */
[----:B------:R-:W5:Y:S01]  /*03c0*/  LDG.E R18, desc[UR10][R18.64] ;  /* 0x0000000a12127981 */ /* 0x000f62000c1e1900 */
[----:B--2---:R-:W-:Y:S01]  /*03d0*/  FFMA R29, R28, R20, R17 ;  /* 0x000000141c1d7223 */ /* 0x004fe20000000011 */
[----:B------:R-:W-:Y:S02]  /*03e0*/  IADD3.X R17, PT, PT, R19, R4, RZ, P0, !PT ;  /* 0x0000000413117210 */ /* 0x000fe400007fe4ff */
[----:B------:R-:W2:Y:S01]  /*03f0*/  LDG.E R28, desc[UR10][R14.64+0x8] ;  /* 0x0000080a0e1c7981 */ /* 0x000ea2000c1e1900 */
[----:B------:R-:W-:-:S03]  /*0400*/  IADD3 R20, P0, PT, R16, R9, RZ ;  /* 0x0000000910147210 */ /* 0x000fc60007f1e0ff */
[----:B------:R-:W2:Y:S01]  /*0410*/  LDG.E R16, desc[UR10][R16.64] ;  /* 0x0000000a10107981 */ /* 0x000ea2000c1e1900 */
[----:B---3--:R-:W-:Y:S01]  /*0420*/  FFMA R29, R24, R21, R29 ;  /* 0x00000015181d7223 */ /* 0x008fe2000000001d */
[----:B------:R-:W-:Y:S01]  /*0430*/  IMAD.X R21, R17, 0x1, R4, P0 ;  /* 0x0000000111157824 */ /* 0x000fe200000e0604 */
[----:B0-----:R-:W-:Y:S01]  /*0440*/  IADD3 R22, P0, PT, R20, R9, RZ ;  /* 0x0000000914167210 */ /* 0x001fe20007f1e0ff */
[----:B------:R-:W3:Y:S01]  /*0450*/  LDG.E R19, desc[UR10][R14.64+0x4] ;  /* 0x0000040a0e137981 */ /* 0x000ee2000c1e1900 */
[----:B----4-:R-:W-:-:S03]  /*0460*/  FFMA R26, R26, R25, R29 ;  /* 0x000000191a1a7223 */ /* 0x010fc6000000001d */
[----:B------:R-:W3:Y:S01]  /*0470*/  LDG.E R20, desc[UR10][R20.64] ;  /* 0x0000000a14147981 */ /* 0x000ee2000c1e1900 */
[----:B------:R-:W-:-:S03]  /*0480*/  IMAD.X R23, R21, 0x1, R4, P0 ;  /* 0x0000000115177824 */ /* 0x000fc600000e0604 */
[----:B------:R-:W2:Y:S01]  /*0490*/  LDG.E R29, desc[UR10][R14.64] ;  /* 0x0000000a0e1d7981 */ /* 0x000ea2000c1e1900 */
[----:B------:R-:W-:-:S03]  /*04a0*/  IADD3 R24, P0, PT, R22, R9, RZ ;  /* 0x0000000916187210 */ /* 0x000fc60007f1e0ff */
[----:B------:R-:W4:Y:S01]  /*04b0*/  LDG.E R22, desc[UR10][R22.64] ;  /* 0x0000000a16167981 */ /* 0x000f22000c1e1900 */
[----:B------:R-:W-:-:S03]  /*04c0*/  IADD3.X R25, PT, PT, R23, R4, RZ, P0, !PT ;  /* 0x0000000417197210 */ /* 0x000fc600007fe4ff */
[----:B------:R0:W4:Y:S04]  /*04d0*/  LDG.E R17, desc[UR10][R14.64+0xc] ;  /* 0x00000c0a0e117981 */ /* 0x000128000c1e1900 */
[----:B------:R-:W4:Y:S01]  /*04e0*/  LDG.E R24, desc[UR10][R24.64] ;  /* 0x0000000a18187981 */ /* 0x000f22000c1e1900 */
[----:B------:R-:W-:Y:S01]  /*04f0*/  UIADD3 UR7, UP0, UPT, UR7, -0x8, URZ ;  /* 0xfffffff807077890 */ /* 0x000fe2000ff1e0ff */
[----:B-----5:R-:W-:-:S03]  /*0500*/  FFMA R18, R27, R18, R26 ;  /* 0x000000121b127223 */ /* 0x020fc6000000001a */
[----:B------:R-:W-:Y:S02]  /*0510*/  UIADD3.X UR4, UPT, UPT, UR4, -0x1, URZ, UP0, !UPT ;  /* 0xffffffff04047890 */ /* 0x000fe400087fe4ff */
[----:B------:R-:W-:-:S04]  /*0520*/  UISETP.NE.U32.AND UP0, UPT, UR7, URZ, UPT ;  /* 0x000000ff0700728c */ /* 0x000fc8000bf05070 */
[----:B------:R-:W-:Y:S01]  /*0530*/  UISETP.NE.AND.EX UP0, UPT, UR4, URZ, UPT, UP0 ;  /* 0x000000ff0400728c */ /* 0x000fe2000bf05300 */
[----:B------:R-:W-:-:S05]  /*0540*/  LEA R6, P0, R5, R6, 0x5 ;  /* 0x0000000605067211 */ /* 0x000fca00078028ff */
[----:B------:R-:W-:Y:S02]  /*0550*/  IMAD.X R7, R7, 0x1, R8, P0 ;  /* 0x0000000107077824 */ /* 0x000fe400000e0608 */
[----:B--2---:R-:W-:-:S04]  /*0560*/  FFMA R16, R29, R16, R18 ;  /* 0x000000101d107223 */ /* 0x004fc80000000012 */
[----:B---3--:R-:W-:Y:S01]  /*0570*/  FFMA R19, R19, R20, R16 ;  /* 0x0000001413137223 */ /* 0x008fe20000000010 */
[----:B------:R-:W-:-:S03]  /*0580*/  IADD3 R16, P1, PT, R14, 0x20, RZ ;  /* 0x000000200e107810 */ /* 0x000fc60007f3e0ff */
[----:B----4-:R-:W-:Y:S02]  /*0590*/  FFMA R22, R28, R22, R19 ;  /* 0x000000161c167223 */ /* 0x010fe40000000013 */
[----:B0-----:R-:W-:Y:S02]  /*05a0*/  IMAD.X R15, RZ, RZ, R15, P1 ;  /* 0x000000ffff0f7224 */ /* 0x001fe400008e060f */
[----:B------:R-:W-:Y:S01]  /*05b0*/  FFMA R17, R17, R24, R22 ;  /* 0x0000001811117223 */ /* 0x000fe20000000016 */
[----:B------:R-:W-:Y:S06]  /*05c0*/  BRA.U UP0, `(.L_x_2) ;  /* 0xfffffffd00407547 */ /* 0x000fec000b83ffff */
.L_x_1:
[----:B------:R-:W-:Y:S05]  /*05d0*/  BRA.U !UP1, `(.L_x_0) ;  /* 0x0000000509587547 */ /* 0x000fea000b800000 */
[----:B------:R-:W-:Y:S02]  /*05e0*/  ULOP3.LUT UR4, UR8, 0x7, URZ, 0xc0, !UPT ;  /* 0x0000000708047892 */ /* 0x000fe4000f8ec0ff */
[----:B------:R-:W-:Y:S02]  /*05f0*/  ULOP3.LUT UP1, UR7, UR8, 0x3, URZ, 0xc0, !UPT ;  /* 0x0000000308077892 */ /* 0x000fe4000f82c0ff */
[----:B------:R-:W-:-:S04]  /*0600*/  UIADD3 UR4, UP0, UPT, UR4, -0x1, URZ ;  /* 0xffffffff04047890 */ /* 0x000fc8000ff1e0ff */
[----:B------:R-:W-:Y:S02]  /*0610*/  UIADD3.X UR9, UPT, UPT, URZ, -0x1, URZ, UP0, !UPT ;  /* 0xffffffffff097890 */ /* 0x000fe400087fe4ff */
[----:B------:R-:W-:-:S04]  /*0620*/  UISETP.GE.U32.AND UP0, UPT, UR4, 0x3, UPT ;  /* 0x000000030400788c */ /* 0x000fc8000bf06070 */
[----:B------:R-:W-:-:S09]  /*0630*/  UISETP.GE.U32.AND.EX UP0, UPT, UR9, URZ, UPT, UP0 ;  /* 0x000000ff0900728c */ /* 0x000fd2000bf06100 */
[----:B------:R-:W-:Y:S05]  /*0640*/  BRA.U !UP0, `(.L_x_3) ;  /* 0x0000000108887547 */ /* 0x000fea000b800000 */
[----:B------:R-:W0:Y:S01]  /*0650*/  LDCU.128 UR12, c[0x0][0x390] ;  /* 0x00007200ff0c77ac */ /* 0x000e220008000c00 */
[----:B------:R-:W-:Y:S02]  /*0660*/  HFMA2 R11, -RZ, RZ, 0, 0 ;  /* 0x00000000ff0b7431 */ /* 0x000fe400000001ff */
[C---:B------:R-:W-:Y:S01]  /*0670*/  IMAD R7, R5.reuse, UR6, RZ ;  /* 0x0000000605077c24 */ /* 0x040fe2000f8e02ff */
[----:B------:R-:W-:Y:S01]  /*0680*/  IADD3 R4, P0, PT, R12, UR5, RZ ;  /* 0x000000050c047c10 */ /* 0x000fe2000ff1e0ff */
[C---:B------:R-:W-:Y:S02]  /*0690*/  IMAD.SHL.U32 R15, R5.reuse, 0x4, RZ ;  /* 0x00000004050f7824 */ /* 0x040fe400078e00ff */
[----:B------:R-:W-:Y:S02]  /*06a0*/  IMAD R7, R0, UR5, R7 ;  /* 0x0000000500077c24 */ /* 0x000fe4000f8e0207 */
[----:B------:R-:W-:-:S04]  /*06b0*/  IMAD.WIDE.U32 R8, R5, UR5, R10 ;  /* 0x0000000505087c25 */ /* 0x000fc8000f8e000a */
[----:B------:R-:W-:Y:S01]  /*06c0*/  IMAD.IADD R7, R9, 0x1, R7 ;  /* 0x0000000109077824 */ /* 0x000fe200078e0207 */
[----:B------:R-:W-:Y:S02]  /*06d0*/  IADD3.X R9, PT, PT, R2, UR6, RZ, P0, !PT ;  /* 0x0000000602097c10 */ /* 0x000fe400087fe4ff */
[----:B0-----:R-:W-:Y:S02]  /*06e0*/  LEA R18, P2, R8, UR14, 0x2 ;  /* 0x0000000e08127c11 */ /* 0x001fe4000f8410ff */
[----:B------:R-:W-:Y:S02]  /*06f0*/  LEA R6, P1, R4, UR12, 0x2 ;  /* 0x0000000c04067c11 */ /* 0x000fe4000f8210ff */
[----:B------:R-:W-:Y:S02]  /*0700*/  LEA.HI.X R19, R8, UR15, R7, 0x2, P2 ;  /* 0x0000000f08137c11 */ /* 0x000fe400090f1407 */
[----:B------:R-:W-:Y:S02]  /*0710*/  LEA.HI.X R7, R4, UR13, R9, 0x2, P1 ;  /* 0x0000000d04077c11 */ /* 0x000fe400088f1409 */
[----:B------:R-:W-:Y:S01]  /*0720*/  IADD3 R20, P0, PT, R18, R15, RZ ;  /* 0x0000000f12147210 */ /* 0x000fe20007f1e0ff */
[----:B------:R-:W2:Y:S01]  /*0730*/  LDG.E R16, desc[UR10][R18.64] ;  /* 0x0000000a12107981 */ /* 0x000ea2000c1e1900 */
[----:B------:R-:W-:-:S02]  /*0740*/  SHF.L.U64.HI R9, R5, 0x2, R0 ;  /* 0x0000000205097819 */ /* 0x000fc40000010200 */
[----:B------:R-:W-:Y:S01]  /*0750*/  IADD3 R14, P1, PT, R20, R15, RZ ;  /* 0x0000000f140e7210 */ /* 0x000fe20007f3e0ff */
[----:B------:R-:W2:Y:S01]  /*0760*/  LDG.E R4, desc[UR10][R6.64] ;  /* 0x0000000a06047981 */ /* 0x000ea2000c1e1900 */
[----:B------:R-:W-:Y:S02]  /*0770*/  IADD3.X R21, PT, PT, R19, R9, RZ, P0, !PT ;  /* 0x0000000913157210 */ /* 0x000fe400007fe4ff */
[----:B------:R-:W-:Y:S01]  /*0780*/  IADD3 R8, P0, PT, R14, R15, RZ ;  /* 0x0000000f0e087210 */ /* 0x000fe20007f1e0ff */
[----:B------:R-:W3:Y:S02]  /*0790*/  LDG.E R23, desc[UR10][R6.64+0x4] ;  /* 0x0000040a06177981 */ /* 0x000ee4000c1e1900 */
[--C-:B------:R-:W-:Y:S02]  /*07a0*/  IMAD.X R15, R21, 0x1, R9.reuse, P1 ;  /* 0x00000001150f7824 */ /* 0x100fe400008e0609 */
[----:B------:R-:W3:Y:S02]  /*07b0*/  LDG.E R20, desc[UR10][R20.64] ;  /* 0x0000000a14147981 */ /* 0x000ee4000c1e1900 */
[----:B------:R-:W-:-:S02]  /*07c0*/  IMAD.X R9, R15, 0x1, R9, P0 ;  /* 0x000000010f097824 */ /* 0x000fc400000e0609 */
[----:B------:R-:W4:Y:S04]  /*07d0*/  LDG.E R14, desc[UR10][R14.64] ;  /* 0x0000000a0e0e7981 */ /* 0x000f28000c1e1900 */
[----:B------:R-:W4:Y:S04]  /*07e0*/  LDG.E R25, desc[UR10][R6.64+0x8] ;  /* 0x0000080a06197981 */ /* 0x000f28000c1e1900 */
[----:B------:R-:W5:Y:S04]  /*07f0*/  LDG.E R19, desc[UR10][R6.64+0xc] ;  /* 0x00000c0a06137981 */ /* 0x000f68000c1e1900 */
[----:B------:R-:W5:Y:S01]  /*0800*/  LDG.E R8, desc[UR10][R8.64] ;  /* 0x0000000a08087981 */ /* 0x000f62000c1e1900 */
[----:B------:R-:W-:-:S04]  /*0810*/  UIADD3 UR5, UP0, UPT, UR5, 0x4, URZ ;  /* 0x0000000405057890 */ /* 0x000fc8000ff1e0ff */
[----:B------:R-:W-:Y:S01]  /*0820*/  UIADD3.X UR6, UPT, UPT, URZ, UR6, URZ, UP0, !UPT ;  /* 0x00000006ff067290 */ /* 0x000fe200087fe4ff */
[----:B--2---:R-:W-:-:S04]  /*0830*/  FFMA R4, R4, R16, R17 ;  /* 0x0000001004047223 */ /* 0x004fc80000000011 */
[----:B---3--:R-:W-:-:S04]  /*0840*/  FFMA R4, R23, R20, R4 ;  /* 0x0000001417047223 */ /* 0x008fc80000000004 */
[----:B----4-:R-:W-:-:S04]  /*0850*/  FFMA R4, R25, R14, R4 ;  /* 0x0000000e19047223 */ /* 0x010fc80000000004 */
[----:B-----5:R-:W-:-:S07]  /*0860*/  FFMA R17, R19, R8, R4 ;  /* 0x0000000813117223 */ /* 0x020fce0000000004 */
.L_x_3:
[----:B------:R-:W-:Y:S05]  /*0870*/  BRA.U !UP1, `(.L_x_0) ;  /* 0x0000000109b07547 */ /* 0x000fea000b800000 */
[----:B------:R-:W-:Y:S02]  /*0880*/  UISETP.NE.AND UP1, UPT, UR7, 0x1, UPT ;  /* 0x000000010700788c */ /* 0x000fe4000bf25270 */
[----:B------:R-:W-:-:S04]  /*0890*/  ULOP3.LUT UR4, UR8, 0x1, URZ, 0xc0, !UPT ;  /* 0x0000000108047892 */ /* 0x000fc8000f8ec0ff */
[----:B------:R-:W-:-:S03]  /*08a0*/  UISETP.NE.U32.AND UP0, UPT, UR4, 0x1, UPT ;  /* 0x000000010400788c */ /* 0x000fc6000bf05070 */
[----:B------:R-:W-:Y:S08]  /*08b0*/  BRA.U !UP1, `(.L_x_4) ;  /* 0x00000001095c7547 */ /* 0x000ff0000b800000 */
[----:B------:R-:W0:Y:S01]  /*08c0*/  LDCU.128 UR12, c[0x0][0x390] ;  /* 0x00007200ff0c77ac */ /* 0x000e220008000c00 */
[----:B------:R-:W-:Y:S01]  /*08d0*/  MOV R14, R10 ;  /* 0x0000000a000e7202 */ /* 0x000fe20000000f00 */
[C---:B------:R-:W-:Y:S01]  /*08e0*/  IMAD R7, R5.reuse, UR6, RZ ;  /* 0x0000000605077c24 */ /* 0x040fe2000f8e02ff */
[----:B------:R-:W-:Y:S01]  /*08f0*/  IADD3 R4, P0, PT, R12, UR5, RZ ;  /* 0x000000050c047c10 */ /* 0x000fe2000ff1e0ff */
[----:B------:R-:W-:Y:S02]  /*0900*/  IMAD.MOV.U32 R15, RZ, RZ, RZ ;  /* 0x000000ffff0f7224 */ /* 0x000fe400078e00ff */
[----:B------:R-:W-:Y:S01]  /*0910*/  IMAD R9, R0, UR5, R7 ;  /* 0x0000000500097c24 */ /* 0x000fe2000f8e0207 */
[----:B------:R-:W-:Y:S01]  /*0920*/  IADD3.X R7, PT, PT, R2, UR6, RZ, P0, !PT ;  /* 0x0000000602077c10 */ /* 0x000fe200087fe4ff */
[----:B------:R-:W-:-:S04]  /*0930*/  IMAD.WIDE.U32 R14, R5, UR5, R14 ;  /* 0x00000005050e7c25 */ /* 0x000fc8000f8e000e */
[----:B------:R-:W-:Y:S01]  /*0940*/  IMAD.IADD R9, R15, 0x1, R9 ;  /* 0x000000010f097824 */ /* 0x000fe200078e0209 */
[----:B0-----:R-:W-:Y:S02]  /*0950*/  LEA R8, P0, R14, UR14, 0x2 ;  /* 0x0000000e0e087c11 */ /* 0x001fe4000f8010ff */
[----:B------:R-:W-:Y:S02]  /*0960*/  LEA R6, P1, R4, UR12, 0x2 ;  /* 0x0000000c04067c11 */ /* 0x000fe4000f8210ff */
[----:B------:R-:W-:Y:S02]  /*0970*/  LEA.HI.X R9, R14, UR15, R9, 0x2, P0 ;  /* 0x0000000f0e097c11 */ /* 0x000fe400080f1409 */
[----:B------:R-:W-:Y:S02]  /*0980*/  LEA.HI.X R7, R4, UR13, R7, 0x2, P1 ;  /* 0x0000000d04077c11 */ /* 0x000fe400088f1407 */
[C---:B------:R-:W-:Y:S02]  /*0990*/  LEA R14, P0, R5.reuse, R8, 0x2 ;  /* 0x00000008050e7211 */ /* 0x040fe400078010ff */
[----:B------:R-:W2:Y:S02]  /*09a0*/  LDG.E R8, desc[UR10][R8.64] ;  /* 0x0000000a08087981 */ /* 0x000ea4000c1e1900 */
[----:B------:R-:W-:-:S02]  /*09b0*/  LEA.HI.X R15, R5, R9, R0, 0x2, P0 ;  /* 0x00000009050f7211 */ /* 0x000fc400000f1400 */
[----:B------:R-:W2:Y:S04]  /*09c0*/  LDG.E R4, desc[UR10][R6.64] ;  /* 0x0000000a06047981 */ /* 0x000ea8000c1e1900 */
[----:B------:R-:W3:Y:S04]  /*09d0*/  LDG.E R16, desc[UR10][R6.64+0x4] ;  /* 0x0000040a06107981 */ /* 0x000ee8000c1e1900 */
[----:B------:R-:W3:Y:S01]  /*09e0*/  LDG.E R14, desc[UR10][R14.64] ;  /* 0x0000000a0e0e7981 */ /* 0x000ee2000c1e1900 */
[----:B------:R-:W-:-:S04]  /*09f0*/  UIADD3 UR5, UP1, UPT, UR5, 0x2, URZ ;  /* 0x0000000205057890 */ /* 0x000fc8000ff3e0ff */
[----:B------:R-:W-:Y:S01]  /*0a00*/  UIADD3.X UR6, UPT, UPT, URZ, UR6, URZ, UP1, !UPT ;  /* 0x00000006ff067290 */ /* 0x000fe20008ffe4ff */
[----:B--2---:R-:W-:-:S04]  /*0a10*/  FFMA R17, R4, R8, R17 ;  /* 0x0000000804117223 */ /* 0x004fc80000000011 */
[----:B---3--:R-:W-:-:S07]  /*0a20*/  FFMA R17, R16, R14, R17 ;  /* 0x0000000e10117223 */ /* 0x008fce0000000011 */
.L_x_4:
[----:B------:R-:W-:Y:S05]  /*0a30*/  BRA.U UP0, `(.L_x_0) ;  /* 0x0000000100407547 */ /* 0x000fea000b800000 */
        /* <DEDUP_REMOVED lines=9> */
[C---:B0-----:R-:W-:Y:S02]  /*0ad0*/  LEA R6, P1, R13.reuse, UR12, 0x2 ;  /* 0x0000000c0d067c11 */ /* 0x041fe4000f8210ff */
[C---:B------:R-:W-:Y:S02]  /*0ae0*/  LEA R12, P0, R8.reuse, UR14, 0x2 ;  /* 0x0000000e080c7c11 */ /* 0x040fe4000f8010ff */
[----:B------:R-:W-:Y:S02]  /*0af0*/  LEA.HI.X R7, R13, UR13, R2, 0x2, P1 ;  /* 0x0000000d0d077c11 */ /* 0x000fe400088f1402 */
[----:B------:R-:W-:-:S03]  /*0b00*/  LEA.HI.X R13, R8, UR15, R9, 0x2, P0 ;  /* 0x0000000f080d7c11 */ /* 0x000fc600080f1409 */
[----:B------:R-:W2:Y:S04]  /*0b10*/  LDG.E R6, desc[UR10][R6.64] ;  /* 0x0000000a06067981 */ /* 0x000ea8000c1e1900 */
[----:B------:R-:W2:Y:S02]  /*0b20*/  LDG.E R12, desc[UR10][R12.64] ;  /* 0x0000000a0c0c7981 */ /* 0x000ea4000c1e1900 */
[----:B--2---:R-:W-:-:S07]  /*0b30*/  FFMA R17, R6, R12, R17 ;  /* 0x0000000c06117223 */ /* 0x004fce0000000011 */
.L_x_0:
[----:B------:R-:W0:Y:S01]  /*0b40*/  LDCU.64 UR4, c[0x0][0x3a8] ;  /* 0x00007500ff0477ac */ /* 0x000e220008000a00 */
[----:B------:R-:W-:Y:S02]  /*0b50*/  HFMA2 R11, -RZ, RZ, 0, 0 ;  /* 0x00000000ff0b7431 */ /* 0x000fe400000001ff */
[----:B------:R-:W-:Y:S02]  /*0b60*/  IMAD R7, R0, R3, RZ ;  /* 0x0000000300077224 */ /* 0x000fe400078e02ff */
[----:B------:R-:W-:-:S04]  /*0b70*/  IMAD.WIDE.U32 R4, R3, R5, R10 ;  /* 0x0000000503047225 */ /* 0x000fc800078e000a */
[----:B------:R-:W-:Y:S01]  /*0b80*/  IMAD.IADD R3, R5, 0x1, R7 ;  /* 0x0000000105037824 */ /* 0x000fe200078e0207 */
[C---:B0-----:R-:W-:Y:S01]  /*0b90*/  LEA R2, P0, R4.reuse, UR4, 0x2 ;  /* 0x0000000404027c11 */ /* 0x041fe2000f8010ff */
[----:B------:R-:W0:Y:S03]  /*0ba0*/  LDCU UR4, c[0x0][0x3a0] ;  /* 0x00007400ff0477ac */ /* 0x000e260008000800 */
[----:B------:R-:W-:Y:S01]  /*0bb0*/  LEA.HI.X R3, R4, UR5, R3, 0x2, P0 ;  /* 0x0000000504037c11 */ /* 0x000fe200080f1403 */
[----:B------:R-:W1:Y:S04]  /*0bc0*/  LDCU UR5, c[0x0][0x38c] ;  /* 0x00007180ff0577ac */ /* 0x000e680008000800 */
[----:B------:R-:W0:Y:S02]  /*0bd0*/  LDG.E R0, desc[UR10][R2.64] ;  /* 0x0000000a02007981 */ /* 0x000e24000c1e1900 */
[----:B0-----:R-:W-:-:S04]  /*0be0*/  FMUL R0, R0, UR4 ;  /* 0x0000000400007c20 */ /* 0x001fc80008400000 */
[----:B-1----:R-:W-:-:S05]  /*0bf0*/  FFMA R17, R17, UR5, R0 ;  /* 0x0000000511117c23 */ /* 0x002fca0008000000 */
[----:B------:R-:W-:Y:S01]  /*0c00*/  STG.E desc[UR10][R2.64], R17 ;  /* 0x0000001102007986 */ /* 0x000fe2000c10190a */
[----:B------:R-:W-:Y:S05]  /*0c10*/  EXIT ;  /* 0x000000000000794d */ /* 0x000fea0003800000 */
.L_x_5:
[----:B------:R-:W-:-:S00]  /*0c20*/  BRA `(.L_x_5) ;  /* 0xfffffffc00fc7947 */ /* 0x000fc0000383ffff */
[----:B------:R-:W-:-:S00]  /*0c30*/  NOP ;  /* 0x0000000000007918 */ /* 0x000fc00000000000 */
        /* <DEDUP_REMOVED lines=12> */
.L_x_6:


//--------------------- .nv.shared.reserved.0     --------------------------
	.section	.nv.shared.reserved.0,"aw",@nobits
	.weak		__nv_reservedSMEM_offset_0_alias
	.size		__nv_reservedSMEM_offset_0_alias, 0, 64
	.other		__nv_reservedSMEM_offset_0_alias,@"STO_CUDA_RESERVED_SHARED STV_DEFAULT"
__nv_reservedSMEM_offset_0_alias:
	.zero		0
	.zero		64


//--------------------- .nv.constant0._Z22native_global_coalesceiiifPfS_fS_ --------------------------
	.section	.nv.constant0._Z22native_global_coalesceiiifPfS_fS_,"a",@progbits
	.sectionflags	@""
	.align	4
.nv.constant0._Z22native_global_coalesceiiifPfS_fS_:
	.zero		944


//--------------------- SYMBOLS --------------------------

	.type		.nv.reservedSmem.offset0,@object
	.size		.nv.reservedSmem.offset0,0x4
